//
// Generated by NVIDIA NVVM Compiler
//
// Compiler Build ID: CL-36424714
// Cuda compilation tools, release 13.0, V13.0.88
// Based on NVVM 20.0.0
//

.version 9.0
.target sm_100
.address_size 64

	// .globl	_Z15countWordKernelPcPiS_i

.visible .entry _Z15countWordKernelPcPiS_i(
	.param .u64 .ptr .align 1 _Z15countWordKernelPcPiS_i_param_0,
	.param .u64 .ptr .align 1 _Z15countWordKernelPcPiS_i_param_1,
	.param .u64 .ptr .align 1 _Z15countWordKernelPcPiS_i_param_2,
	.param .u32 _Z15countWordKernelPcPiS_i_param_3
)
{
	.reg .pred 	%p<6>;
	.reg .b16 	%rs<4>;
	.reg .b32 	%r<12>;
	.reg .b64 	%rd<13>;

	ld.param.u64 	%rd4, [_Z15countWordKernelPcPiS_i_param_0];
	ld.param.u64 	%rd3, [_Z15countWordKernelPcPiS_i_param_1];
	ld.param.u64 	%rd5, [_Z15countWordKernelPcPiS_i_param_2];
	ld.param.u32 	%r6, [_Z15countWordKernelPcPiS_i_param_3];
	cvta.to.global.u64 	%rd1, %rd4;
	cvta.to.global.u64 	%rd2, %rd5;
	mov.u32 	%r1, %tid.x;
	mov.b32 	%r10, 0;
	mov.u32 	%r2, %ntid.x;
$L__BB0_1:
	cvt.u64.u32 	%rd6, %r10;
	add.s64 	%rd7, %rd2, %rd6;
	ld.global.u8 	%rs1, [%rd7];
	setp.eq.s16 	%p1, %rs1, 0;
	mov.u32 	%r11, %r10;
	@%p1 bra 	$L__BB0_4;
	add.s32 	%r8, %r10, %r1;
	cvt.u64.u32 	%rd8, %r8;
	add.s64 	%rd9, %rd1, %rd8;
	ld.global.u8 	%rs2, [%rd9];
	setp.ne.s16 	%p2, %rs2, %rs1;
	@%p2 bra 	$L__BB0_4;
	add.s32 	%r10, %r10, 1;
	setp.ne.s32 	%p3, %r10, %r2;
	mov.u32 	%r11, %r2;
	@%p3 bra 	$L__BB0_1;
$L__BB0_4:
	setp.eq.s32 	%p4, %r11, %r6;
	@%p4 bra 	$L__BB0_6;
	cvt.u64.u32 	%rd10, %r11;
	add.s64 	%rd11, %rd2, %rd10;
	ld.global.u8 	%rs3, [%rd11];
	setp.ne.s16 	%p5, %rs3, 0;
	@%p5 bra 	$L__BB0_7;
$L__BB0_6:
	cvta.to.global.u64 	%rd12, %rd3;
	atom.global.add.u32 	%r9, [%rd12], 1;
$L__BB0_7:
	ret;

}


// ===== COMPILED SASS (sm_100) =====

	.target	sm_100

	.elftype	@"ET_EXEC"


//--------------------- .note.nv.tkinfo           --------------------------
	.section	.note.nv.tkinfo,"",@"SHT_NOTE"
	.sectionflags	@"SHF_NOTE_NV_TKINFO"
	.tkinfo
        /*0018*/ 	.word	0x00000002
        /*0030*/ 	.string	""
        /*0030*/ 	.string	"ptxas"
        /*0030*/ 	.string	"Cuda compilation tools, release 13.0, V13.0.88"
        /*0030*/ 	.string	"Build cuda_13.0.r13.0/compiler.36424714_0"
        /*0030*/ 	.string	"-arch sm_100 -m 64 "



//--------------------- .note.nv.cuinfo           --------------------------
	.section	.note.nv.cuinfo,"",@"SHT_NOTE"
	.sectionflags	@"SHF_NOTE_NV_CUINFO"
        /*0018*/ 	.short	0x0002
        /*001a*/ 	.short	0x0064
        /*001c*/ 	.short	0x0082
	.zero		2


//--------------------- .nv.info                  --------------------------
	.section	.nv.info,"",@"SHT_CUDA_INFO"
	.align	4


	//----- nvinfo : EIATTR_REGCOUNT
	.align		4
        /*0000*/ 	.byte	0x04, 0x2f
        /*0002*/ 	.short	(.L_1 - .L_0)
	.align		4
.L_0:
        /*0004*/ 	.word	index@(_Z15countWordKernelPcPiS_i)
        /*0008*/ 	.word	0x0000000c


	//----- nvinfo : EIATTR_FRAME_SIZE
	.align		4
.L_1:
        /*000c*/ 	.byte	0x04, 0x11
        /*000e*/ 	.short	(.L_3 - .L_2)
	.align		4
.L_2:
        /*0010*/ 	.word	index@(_Z15countWordKernelPcPiS_i)
        /*0014*/ 	.word	0x00000000


	//----- nvinfo : EIATTR_MIN_STACK_SIZE
	.align		4
.L_3:
        /*0018*/ 	.byte	0x04, 0x12
        /*001a*/ 	.short	(.L_5 - .L_4)
	.align		4
.L_4:
        /*001c*/ 	.word	index@(_Z15countWordKernelPcPiS_i)
        /*0020*/ 	.word	0x00000000
.L_5:


//--------------------- .nv.compat                --------------------------
	.section	.nv.compat,"",@"SHT_CUDA_COMPAT_INFO"
	.align	4
        /*0000*/ 	.byte	0x02, 0x09, 0x00, 0x00, 0x02, 0x02, 0x01, 0x00, 0x02, 0x05, 0x05, 0x00, 0x03, 0x07, 0x01, 0x01
        /*0010*/ 	.byte	0x02, 0x03, 0x00, 0x00, 0x02, 0x06, 0x01, 0x00, 0x04, 0x0b, 0x08, 0x00, 0x09, 0x00, 0x00, 0x00
        /*0020*/ 	.byte	0x00, 0x00, 0x00, 0x00


//--------------------- .nv.info._Z15countWordKernelPcPiS_i --------------------------
	.section	.nv.info._Z15countWordKernelPcPiS_i,"",@"SHT_CUDA_INFO"
	.sectionflags	@""
	.align	4


	//----- nvinfo : EIATTR_CUDA_API_VERSION
	.align		4
        /*0000*/ 	.byte	0x04, 0x37
        /*0002*/ 	.short	(.L_7 - .L_6)
.L_6:
        /*0004*/ 	.word	0x00000082


	//----- nvinfo : EIATTR_KPARAM_INFO
	.align		4
.L_7:
        /*0008*/ 	.byte	0x04, 0x17
        /*000a*/ 	.short	(.L_9 - .L_8)
.L_8:
        /*000c*/ 	.word	0x00000000
        /*0010*/ 	.short	0x0003
        /*0012*/ 	.short	0x0018
        /*0014*/ 	.byte	0x00, 0xf0, 0x11, 0x00


	//----- nvinfo : EIATTR_KPARAM_INFO
	.align		4
.L_9:
        /*0018*/ 	.byte	0x04, 0x17
        /*001a*/ 	.short	(.L_11 - .L_10)
.L_10:
        /*001c*/ 	.word	0x00000000
        /*0020*/ 	.short	0x0002
        /*0022*/ 	.short	0x0010
        /*0024*/ 	.byte	0x00, 0xf5, 0x21, 0x00


	//----- nvinfo : EIATTR_KPARAM_INFO
	.align		4
.L_11:
        /*0028*/ 	.byte	0x04, 0x17
        /*002a*/ 	.short	(.L_13 - .L_12)
.L_12:
        /*002c*/ 	.word	0x00000000
        /*0030*/ 	.short	0x0001
        /*0032*/ 	.short	0x0008
        /*0034*/ 	.byte	0x00, 0xf5, 0x21, 0x00


	//----- nvinfo : EIATTR_KPARAM_INFO
	.align		4
.L_13:
        /*0038*/ 	.byte	0x04, 0x17
        /*003a*/ 	.short	(.L_15 - .L_14)
.L_14:
        /*003c*/ 	.word	0x00000000
        /*0040*/ 	.short	0x0000
        /*0042*/ 	.short	0x0000
        /*0044*/ 	.byte	0x00, 0xf5, 0x21, 0x00


	//----- nvinfo : EIATTR_SPARSE_MMA_MASK
	.align		4
.L_15:
        /*0048*/ 	.byte	0x03, 0x50
        /*004a*/ 	.short	0x0000


	//----- nvinfo : EIATTR_MAXREG_COUNT
	.align		4
        /*004c*/ 	.byte	0x03, 0x1b
        /*004e*/ 	.short	0x00ff


	//----- nvinfo : EIATTR_MERCURY_ISA_VERSION
	.align		4
        /*0050*/ 	.byte	0x03, 0x5f
        /*0052*/ 	.short	0x0101


	//----- nvinfo : EIATTR_INT_WARP_WIDE_INSTR_OFFSETS
	.align		4
        /*0054*/ 	.byte	0x04, 0x31
        /*0056*/ 	.short	(.L_17 - .L_16)


	//   ....[0]....
.L_16:
        /*0058*/ 	.word	0x00000240


	//----- nvinfo : EIATTR_VRC_CTA_INIT_COUNT
	.align		4
.L_17:
        /*005c*/ 	.byte	0x02, 0x4a
	.zero		1
	.zero		1


	//----- nvinfo : EIATTR_EXIT_INSTR_OFFSETS
	.align		4
        /*0060*/ 	.byte	0x04, 0x1c
        /*0062*/ 	.short	(.L_19 - .L_18)


	//   ....[0]....
.L_18:
        /*0064*/ 	.word	0x00000200


	//   ....[1]....
        /*0068*/ 	.word	0x00000290


	//----- nvinfo : EIATTR_CRS_STACK_SIZE
	.align		4
.L_19:
        /*006c*/ 	.byte	0x04, 0x1e
        /*006e*/ 	.short	(.L_21 - .L_20)
.L_20:
        /*0070*/ 	.word	0x00000000


	//----- nvinfo : EIATTR_CBANK_PARAM_SIZE
	.align		4
.L_21:
        /*0074*/ 	.byte	0x03, 0x19
        /*0076*/ 	.short	0x001c


	//----- nvinfo : EIATTR_PARAM_CBANK
	.align		4
        /*0078*/ 	.byte	0x04, 0x0a
        /*007a*/ 	.short	(.L_23 - .L_22)
	.align		4
.L_22:
        /*007c*/ 	.word	index@(.nv.constant0._Z15countWordKernelPcPiS_i)
        /*0080*/ 	.short	0x0380
        /*0082*/ 	.short	0x001c


	//----- nvinfo : EIATTR_SW_WAR
	.align		4
.L_23:
        /*0084*/ 	.byte	0x04, 0x36
        /*0086*/ 	.short	(.L_25 - .L_24)
.L_24:
        /*0088*/ 	.word	0x00000008
.L_25:


//--------------------- .nv.callgraph             --------------------------
	.section	.nv.callgraph,"",@"SHT_CUDA_CALLGRAPH"
	.align	4
	.sectionentsize	8
	.align		4
        /*0000*/ 	.word	0x00000000
	.align		4
        /*0004*/ 	.word	0xffffffff
	.align		4
        /*0008*/ 	.word	0x00000000
	.align		4
        /*000c*/ 	.word	0xfffffffe
	.align		4
        /*0010*/ 	.word	0x00000000
	.align		4
        /*0014*/ 	.word	0xfffffffd
	.align		4
        /*0018*/ 	.word	0x00000000
	.align		4
        /*001c*/ 	.word	0xfffffffc


//--------------------- .text._Z15countWordKernelPcPiS_i --------------------------
	.section	.text._Z15countWordKernelPcPiS_i,"ax",@progbits
	.align	128
        .global         _Z15countWordKernelPcPiS_i
        .type           _Z15countWordKernelPcPiS_i,@function
        .size           _Z15countWordKernelPcPiS_i,(.L_x_6 - _Z15countWordKernelPcPiS_i)
        .other          _Z15countWordKernelPcPiS_i,@"STO_CUDA_ENTRY STV_DEFAULT"
_Z15countWordKernelPcPiS_i:
.text._Z15countWordKernelPcPiS_i:
[----:B------:R-:W-:Y:S01]  /*0000*/  LDC R1, c[0x0][0x37c] ;  /* 0x0000df00ff017b82 */ /* 0x000fe20000000800 */
[----:B------:R-:W0:Y:S07]  /*0010*/  S2R R0, SR_TID.X ;  /* 0x0000000000007919 */ /* 0x000e2e0000002100 */
[----:B------:R-:W1:Y:S01]  /*0020*/  LDC.64 R6, c[0x0][0x390] ;  /* 0x0000e400ff067b82 */ /* 0x000e620000000a00 */
[----:B------:R-:W-:Y:S01]  /*0030*/  BSSY.RECONVERGENT B0, `(.L_x_0) ;  /* 0x0000014000007945 */ /* 0x000fe20003800200 */
[----:B------:R-:W-:Y:S01]  /*0040*/  IMAD.MOV.U32 R5, RZ, RZ, RZ ;  /* 0x000000ffff057224 */ /* 0x000fe200078e00ff */
[----:B------:R-:W2:Y:S01]  /*0050*/  LDCU.64 UR4, c[0x0][0x358] ;  /* 0x00006b00ff0477ac */ /* 0x000ea20008000a00 */
[----:B------:R-:W3:Y:S01]  /*0060*/  LDCU UR6, c[0x0][0x360] ;  /* 0x00006c00ff0677ac */ /* 0x000ee20008000800 */
[----:B------:R-:W4:Y:S04]  /*0070*/  LDCU.64 UR8, c[0x0][0x380] ;  /* 0x00007000ff0877ac */ /* 0x000f280008000a00 */
.L_x_2:
[----:B-1----:R-:W-:-:S05]  /*0080*/  IADD3 R2, P0, PT, R5, R6, RZ ;  /* 0x0000000605027210 */ /* 0x002fca0007f1e0ff */
[----:B------:R-:W-:-:S05]  /*0090*/  IMAD.X R3, RZ, RZ, R7, P0 ;  /* 0x000000ffff037224 */ /* 0x000fca00000e0607 */
[----:B--2---:R-:W2:Y:S02]  /*00a0*/  LDG.E.U8 R9, desc[UR4][R2.64] ;  /* 0x0000000402097981 */ /* 0x004ea4000c1e1100 */
[----:B--2---:R-:W-:-:S13]  /*00b0*/  ISETP.NE.AND P0, PT, R9, RZ, PT ;  /* 0x000000ff0900720c */ /* 0x004fda0003f05270 */
[----:B------:R-:W-:Y:S05]  /*00c0*/  @!P0 BRA `(.L_x_1) ;  /* 0x0000000000288947 */ /* 0x000fea0003800000 */
[----:B0-----:R-:W-:-:S05]  /*00d0*/  IMAD.IADD R2, R0, 0x1, R5 ;  /* 0x0000000100027824 */ /* 0x001fca00078e0205 */
[----:B----4-:R-:W-:-:S05]  /*00e0*/  IADD3 R2, P0, PT, R2, UR8, RZ ;  /* 0x0000000802027c10 */ /* 0x010fca000ff1e0ff */
[----:B------:R-:W-:-:S05]  /*00f0*/  IMAD.X R3, RZ, RZ, UR9, P0 ;  /* 0x00000009ff037e24 */ /* 0x000fca00080e06ff */
[----:B------:R-:W2:Y:S02]  /*0100*/  LDG.E.U8 R2, desc[UR4][R2.64] ;  /* 0x0000000402027981 */ /* 0x000ea4000c1e1100 */
[----:B--2---:R-:W-:-:S13]  /*0110*/  ISETP.NE.AND P0, PT, R2, R9, PT ;  /* 0x000000090200720c */ /* 0x004fda0003f05270 */
[----:B------:R-:W-:Y:S05]  /*0120*/  @P0 BRA `(.L_x_1) ;  /* 0x0000000000100947 */ /* 0x000fea0003800000 */
[----:B------:R-:W-:-:S05]  /*0130*/  VIADD R5, R5, 0x1 ;  /* 0x0000000105057836 */ /* 0x000fca0000000000 */
[----:B---3--:R-:W-:-:S13]  /*0140*/  ISETP.NE.AND P0, PT, R5, UR6, PT ;  /* 0x0000000605007c0c */ /* 0x008fda000bf05270 */
[----:B------:R-:W-:Y:S05]  /*0150*/  @P0 BRA `(.L_x_2) ;  /* 0xfffffffc00c80947 */ /* 0x000fea000383ffff */
[----:B------:R-:W-:-:S07]  /*0160*/  IMAD.U32 R5, RZ, RZ, UR6 ;  /* 0x00000006ff057e24 */ /* 0x000fce000f8e00ff */
.L_x_1:
[----:B---34-:R-:W-:Y:S05]  /*0170*/  BSYNC.RECONVERGENT B0 ;  /* 0x0000000000007941 */ /* 0x018fea0003800200 */
.L_x_0:
[----:B------:R-:W1:Y:S01]  /*0180*/  LDCU UR6, c[0x0][0x398] ;  /* 0x00007300ff0677ac */ /* 0x000e620008000800 */
[----:B------:R-:W-:Y:S01]  /*0190*/  BSSY.RECONVERGENT B0, `(.L_x_3) ;  /* 0x0000008000007945 */ /* 0x000fe20003800200 */
[----:B-1----:R-:W-:-:S13]  /*01a0*/  ISETP.NE.AND P0, PT, R5, UR6, PT ;  /* 0x0000000605007c0c */ /* 0x002fda000bf05270 */
[----:B------:R-:W-:Y:S05]  /*01b0*/  @!P0 BRA `(.L_x_4) ;  /* 0x0000000000148947 */ /* 0x000fea0003800000 */
[----:B------:R-:W-:-:S05]  /*01c0*/  IADD3 R2, P0, PT, R5, R6, RZ ;  /* 0x0000000605027210 */ /* 0x000fca0007f1e0ff */
[----:B------:R-:W-:-:S05]  /*01d0*/  IMAD.X R3, RZ, RZ, R7, P0 ;  /* 0x000000ffff037224 */ /* 0x000fca00000e0607 */
[----:B------:R-:W2:Y:S02]  /*01e0*/  LDG.E.U8 R2, desc[UR4][R2.64] ;  /* 0x0000000402027981 */ /* 0x000ea4000c1e1100 */
[----:B--2---:R-:W-:-:S13]  /*01f0*/  ISETP.NE.AND P0, PT, R2, RZ, PT ;  /* 0x000000ff0200720c */ /* 0x004fda0003f05270 */
[----:B------:R-:W-:Y:S05]  /*0200*/  @P0 EXIT ;  /* 0x000000000000094d */ /* 0x000fea0003800000 */
.L_x_4:
[----:B------:R-:W-:Y:S05]  /*0210*/  BSYNC.RECONVERGENT B0 ;  /* 0x0000000000007941 */ /* 0x000fea0003800200 */
.L_x_3:
[----:B0-----:R-:W0:Y:S01]  /*0220*/  S2R R0, SR_LANEID ;  /* 0x0000000000007919 */ /* 0x001e220000000000 */
[----:B------:R-:W1:Y:S01]  /*0230*/  LDC.64 R2, c[0x0][0x388] ;  /* 0x0000e200ff027b82 */ /* 0x000e620000000a00 */
[----:B------:R-:W-:Y:S02]  /*0240*/  VOTEU.ANY UR6, UPT, PT ;  /* 0x0000000000067886 */ /* 0x000fe400038e0100 */
[----:B------:R-:W-:Y:S02]  /*0250*/  UFLO.U32 UR7, UR6 ;  /* 0x00000006000772bd */ /* 0x000fe400080e0000 */
[----:B------:R-:W1:Y:S04]  /*0260*/  POPC R5, UR6 ;  /* 0x0000000600057d09 */ /* 0x000e680008000000 */
[----:B0-----:R-:W-:-:S13]  /*0270*/  ISETP.EQ.U32.AND P0, PT, R0, UR7, PT ;  /* 0x0000000700007c0c */ /* 0x001fda000bf02070 */
[----:B-1----:R-:W-:Y:S01]  /*0280*/  @P0 REDG.E.ADD.STRONG.GPU desc[UR4][R2.64], R5 ;  /* 0x000000050200098e */ /* 0x002fe2000c12e104 */
[----:B------:R-:W-:Y:S05]  /*0290*/  EXIT ;  /* 0x000000000000794d */ /* 0x000fea0003800000 */
.L_x_5:
[----:B------:R-:W-:-:S00]  /*02a0*/  BRA `(.L_x_5) ;  /* 0xfffffffc00fc7947 */ /* 0x000fc0000383ffff */
[----:B------:R-:W-:-:S00]  /*02b0*/  NOP ;  /* 0x0000000000007918 */ /* 0x000fc00000000000 */
        /* <DEDUP_REMOVED lines=12> */
.L_x_6:


//--------------------- .nv.shared.reserved.0     --------------------------
	.section	.nv.shared.reserved.0,"aw",@nobits
	.weak		__nv_reservedSMEM_offset_0_alias
	.size		__nv_reservedSMEM_offset_0_alias, 0, 64
	.other		__nv_reservedSMEM_offset_0_alias,@"STO_CUDA_RESERVED_SHARED STV_DEFAULT"
__nv_reservedSMEM_offset_0_alias:
	.zero		0
	.zero		64


//--------------------- .nv.constant0._Z15countWordKernelPcPiS_i --------------------------
	.section	.nv.constant0._Z15countWordKernelPcPiS_i,"a",@progbits
	.sectionflags	@""
	.align	4
.nv.constant0._Z15countWordKernelPcPiS_i:
	.zero		924


//--------------------- SYMBOLS --------------------------

	.type		.nv.reservedSmem.offset0,@object
	.size		.nv.reservedSmem.offset0,0x4
